//
// Generated by NVIDIA NVVM Compiler
//
// Compiler Build ID: CL-36424714
// Cuda compilation tools, release 13.0, V13.0.88
// Based on NVVM 20.0.0
//

.version 9.0
.target sm_100
.address_size 64

	// .globl	_Z12simpleKernelPii

.visible .entry _Z12simpleKernelPii(
	.param .u64 .ptr .align 1 _Z12simpleKernelPii_param_0,
	.param .u32 _Z12simpleKernelPii_param_1
)
{
	.reg .pred 	%p<2>;
	.reg .b32 	%r<6>;
	.reg .b64 	%rd<5>;

	ld.param.u64 	%rd1, [_Z12simpleKernelPii_param_0];
	ld.param.u32 	%r2, [_Z12simpleKernelPii_param_1];
	mov.u32 	%r3, %tid.x;
	mov.u32 	%r4, %ctaid.x;
	mov.u32 	%r5, %ntid.x;
	mad.lo.s32 	%r1, %r4, %r5, %r3;
	setp.gt.s32 	%p1, %r1, 0;
	@%p1 bra 	$L__BB0_2;
	cvta.to.global.u64 	%rd2, %rd1;
	mul.wide.s32 	%rd3, %r1, 4;
	add.s64 	%rd4, %rd2, %rd3;
	st.global.u32 	[%rd4], %r2;
$L__BB0_2:
	ret;

}


// ===== COMPILED SASS (sm_100) =====

	.target	sm_100

	.elftype	@"ET_EXEC"


//--------------------- .note.nv.tkinfo           --------------------------
	.section	.note.nv.tkinfo,"",@"SHT_NOTE"
	.sectionflags	@"SHF_NOTE_NV_TKINFO"
	.tkinfo
        /*0018*/ 	.word	0x00000002
        /*0030*/ 	.string	""
        /*0030*/ 	.string	"ptxas"
        /*0030*/ 	.string	"Cuda compilation tools, release 13.0, V13.0.88"
        /*0030*/ 	.string	"Build cuda_13.0.r13.0/compiler.36424714_0"
        /*0030*/ 	.string	"-arch sm_100 -m 64 "



//--------------------- .note.nv.cuinfo           --------------------------
	.section	.note.nv.cuinfo,"",@"SHT_NOTE"
	.sectionflags	@"SHF_NOTE_NV_CUINFO"
        /*0018*/ 	.short	0x0002
        /*001a*/ 	.short	0x0064
        /*001c*/ 	.short	0x0082
	.zero		2


//--------------------- .nv.info                  --------------------------
	.section	.nv.info,"",@"SHT_CUDA_INFO"
	.align	4


	//----- nvinfo : EIATTR_REGCOUNT
	.align		4
        /*0000*/ 	.byte	0x04, 0x2f
        /*0002*/ 	.short	(.L_1 - .L_0)
	.align		4
.L_0:
        /*0004*/ 	.word	index@(_Z12simpleKernelPii)
        /*0008*/ 	.word	0x0000000a


	//----- nvinfo : EIATTR_FRAME_SIZE
	.align		4
.L_1:
        /*000c*/ 	.byte	0x04, 0x11
        /*000e*/ 	.short	(.L_3 - .L_2)
	.align		4
.L_2:
        /*0010*/ 	.word	index@(_Z12simpleKernelPii)
        /*0014*/ 	.word	0x00000000


	//----- nvinfo : EIATTR_MIN_STACK_SIZE
	.align		4
.L_3:
        /*0018*/ 	.byte	0x04, 0x12
        /*001a*/ 	.short	(.L_5 - .L_4)
	.align		4
.L_4:
        /*001c*/ 	.word	index@(_Z12simpleKernelPii)
        /*0020*/ 	.word	0x00000000
.L_5:


//--------------------- .nv.compat                --------------------------
	.section	.nv.compat,"",@"SHT_CUDA_COMPAT_INFO"
	.align	4
        /*0000*/ 	.byte	0x02, 0x09, 0x00, 0x00, 0x02, 0x02, 0x01, 0x00, 0x02, 0x05, 0x05, 0x00, 0x03, 0x07, 0x01, 0x01
        /*0010*/ 	.byte	0x02, 0x03, 0x00, 0x00, 0x02, 0x06, 0x01, 0x00, 0x04, 0x0b, 0x08, 0x00, 0x09, 0x00, 0x00, 0x00
        /*0020*/ 	.byte	0x00, 0x00, 0x00, 0x00


//--------------------- .nv.info._Z12simpleKernelPii --------------------------
	.section	.nv.info._Z12simpleKernelPii,"",@"SHT_CUDA_INFO"
	.sectionflags	@""
	.align	4


	//----- nvinfo : EIATTR_CUDA_API_VERSION
	.align		4
        /*0000*/ 	.byte	0x04, 0x37
        /*0002*/ 	.short	(.L_7 - .L_6)
.L_6:
        /*0004*/ 	.word	0x00000082


	//----- nvinfo : EIATTR_KPARAM_INFO
	.align		4
.L_7:
        /*0008*/ 	.byte	0x04, 0x17
        /*000a*/ 	.short	(.L_9 - .L_8)
.L_8:
        /*000c*/ 	.word	0x00000000
        /*0010*/ 	.short	0x0001
        /*0012*/ 	.short	0x0008
        /*0014*/ 	.byte	0x00, 0xf0, 0x11, 0x00


	//----- nvinfo : EIATTR_KPARAM_INFO
	.align		4
.L_9:
        /*0018*/ 	.byte	0x04, 0x17
        /*001a*/ 	.short	(.L_11 - .L_10)
.L_10:
        /*001c*/ 	.word	0x00000000
        /*0020*/ 	.short	0x0000
        /*0022*/ 	.short	0x0000
        /*0024*/ 	.byte	0x00, 0xf5, 0x21, 0x00


	//----- nvinfo : EIATTR_SPARSE_MMA_MASK
	.align		4
.L_11:
        /*0028*/ 	.byte	0x03, 0x50
        /*002a*/ 	.short	0x0000


	//----- nvinfo : EIATTR_MAXREG_COUNT
	.align		4
        /*002c*/ 	.byte	0x03, 0x1b
        /*002e*/ 	.short	0x00ff


	//----- nvinfo : EIATTR_MERCURY_ISA_VERSION
	.align		4
        /*0030*/ 	.byte	0x03, 0x5f
        /*0032*/ 	.short	0x0101


	//----- nvinfo : EIATTR_VRC_CTA_INIT_COUNT
	.align		4
        /*0034*/ 	.byte	0x02, 0x4a
	.zero		1
	.zero		1


	//----- nvinfo : EIATTR_EXIT_INSTR_OFFSETS
	.align		4
        /*0038*/ 	.byte	0x04, 0x1c
        /*003a*/ 	.short	(.L_13 - .L_12)


	//   ....[0]....
.L_12:
        /*003c*/ 	.word	0x00000060


	//   ....[1]....
        /*0040*/ 	.word	0x000000c0


	//----- nvinfo : EIATTR_CBANK_PARAM_SIZE
	.align		4
.L_13:
        /*0044*/ 	.byte	0x03, 0x19
        /*0046*/ 	.short	0x000c


	//----- nvinfo : EIATTR_PARAM_CBANK
	.align		4
        /*0048*/ 	.byte	0x04, 0x0a
        /*004a*/ 	.short	(.L_15 - .L_14)
	.align		4
.L_14:
        /*004c*/ 	.word	index@(.nv.constant0._Z12simpleKernelPii)
        /*0050*/ 	.short	0x0380
        /*0052*/ 	.short	0x000c


	//----- nvinfo : EIATTR_SW_WAR
	.align		4
.L_15:
        /*0054*/ 	.byte	0x04, 0x36
        /*0056*/ 	.short	(.L_17 - .L_16)
.L_16:
        /*0058*/ 	.word	0x00000008
.L_17:


//--------------------- .nv.callgraph             --------------------------
	.section	.nv.callgraph,"",@"SHT_CUDA_CALLGRAPH"
	.align	4
	.sectionentsize	8
	.align		4
        /*0000*/ 	.word	0x00000000
	.align		4
        /*0004*/ 	.word	0xffffffff
	.align		4
        /*0008*/ 	.word	0x00000000
	.align		4
        /*000c*/ 	.word	0xfffffffe
	.align		4
        /*0010*/ 	.word	0x00000000
	.align		4
        /*0014*/ 	.word	0xfffffffd
	.align		4
        /*0018*/ 	.word	0x00000000
	.align		4
        /*001c*/ 	.word	0xfffffffc


//--------------------- .text._Z12simpleKernelPii --------------------------
	.section	.text._Z12simpleKernelPii,"ax",@progbits
	.align	128
        .global         _Z12simpleKernelPii
        .type           _Z12simpleKernelPii,@function
        .size           _Z12simpleKernelPii,(.L_x_1 - _Z12simpleKernelPii)
        .other          _Z12simpleKernelPii,@"STO_CUDA_ENTRY STV_DEFAULT"
_Z12simpleKernelPii:
.text._Z12simpleKernelPii:
[----:B------:R-:W-:Y:S01]  /*0000*/  LDC R1, c[0x0][0x37c] ;  /* 0x0000df00ff017b82 */ /* 0x000fe20000000800 */
[----:B------:R-:W0:Y:S07]  /*0010*/  S2R R5, SR_TID.X ;  /* 0x0000000000057919 */ /* 0x000e2e0000002100 */
[----:B------:R-:W0:Y:S08]  /*0020*/  S2UR UR4, SR_CTAID.X ;  /* 0x00000000000479c3 */ /* 0x000e300000002500 */
[----:B------:R-:W0:Y:S02]  /*0030*/  LDC R0, c[0x0][0x360] ;  /* 0x0000d800ff007b82 */ /* 0x000e240000000800 */
[----:B0-----:R-:W-:-:S05]  /*0040*/  IMAD R5, R0, UR4, R5 ;  /* 0x0000000400057c24 */ /* 0x001fca000f8e0205 */
[----:B------:R-:W-:-:S13]  /*0050*/  ISETP.GT.AND P0, PT, R5, RZ, PT ;  /* 0x000000ff0500720c */ /* 0x000fda0003f04270 */
[----:B------:R-:W-:Y:S05]  /*0060*/  @P0 EXIT ;  /* 0x000000000000094d */ /* 0x000fea0003800000 */
[----:B------:R-:W0:Y:S01]  /*0070*/  LDC.64 R2, c[0x0][0x380] ;  /* 0x0000e000ff027b82 */ /* 0x000e220000000a00 */
[----:B------:R-:W1:Y:S07]  /*0080*/  LDCU.64 UR4, c[0x0][0x358] ;  /* 0x00006b00ff0477ac */ /* 0x000e6e0008000a00 */
[----:B------:R-:W1:Y:S01]  /*0090*/  LDC R7, c[0x0][0x388] ;  /* 0x0000e200ff077b82 */ /* 0x000e620000000800 */
[----:B0-----:R-:W-:-:S05]  /*00a0*/  IMAD.WIDE R2, R5, 0x4, R2 ;  /* 0x0000000405027825 */ /* 0x001fca00078e0202 */
[----:B-1----:R-:W-:Y:S01]  /*00b0*/  STG.E desc[UR4][R2.64], R7 ;  /* 0x0000000702007986 */ /* 0x002fe2000c101904 */
[----:B------:R-:W-:Y:S05]  /*00c0*/  EXIT ;  /* 0x000000000000794d */ /* 0x000fea0003800000 */
.L_x_0:
[----:B------:R-:W-:-:S00]  /*00d0*/  BRA `(.L_x_0) ;  /* 0xfffffffc00fc7947 */ /* 0x000fc0000383ffff */
[----:B------:R-:W-:-:S00]  /*00e0*/  NOP ;  /* 0x0000000000007918 */ /* 0x000fc00000000000 */
        /* <DEDUP_REMOVED lines=9> */
.L_x_1:


//--------------------- .nv.shared.reserved.0     --------------------------
	.section	.nv.shared.reserved.0,"aw",@nobits
	.weak		__nv_reservedSMEM_offset_0_alias
	.size		__nv_reservedSMEM_offset_0_alias, 0, 64
	.other		__nv_reservedSMEM_offset_0_alias,@"STO_CUDA_RESERVED_SHARED STV_DEFAULT"
__nv_reservedSMEM_offset_0_alias:
	.zero		0
	.zero		64


//--------------------- .nv.constant0._Z12simpleKernelPii --------------------------
	.section	.nv.constant0._Z12simpleKernelPii,"a",@progbits
	.sectionflags	@""
	.align	4
.nv.constant0._Z12simpleKernelPii:
	.zero		908


//--------------------- SYMBOLS --------------------------

	.type		.nv.reservedSmem.offset0,@object
	.size		.nv.reservedSmem.offset0,0x4
